//
// Generated by NVIDIA NVVM Compiler
//
// Compiler Build ID: CL-36424714
// Cuda compilation tools, release 13.0, V13.0.88
// Based on NVVM 20.0.0
//

.version 9.0
.target sm_100
.address_size 64

	// .globl	_Z9prefixSumPii

.visible .entry _Z9prefixSumPii(
	.param .u64 .ptr .align 1 _Z9prefixSumPii_param_0,
	.param .u32 _Z9prefixSumPii_param_1
)
{
	.reg .pred 	%p<7>;
	.reg .b32 	%r<24>;
	.reg .b64 	%rd<9>;

	ld.param.u64 	%rd3, [_Z9prefixSumPii_param_0];
	ld.param.u32 	%r3, [_Z9prefixSumPii_param_1];
	mov.u32 	%r4, %tid.x;
	mov.u32 	%r5, %tid.y;
	mov.u32 	%r6, %ntid.x;
	mad.lo.s32 	%r7, %r5, %r6, %r4;
	mov.u32 	%r23, %r7;
	mov.u32 	%r8, %r23;
	setp.ge.u32 	%p1, %r8, %r3;
	setp.lt.s32 	%p2, %r3, 2;
	or.pred  	%p3, %p1, %p2;
	@%p3 bra 	$L__BB0_7;
	cvta.to.global.u64 	%rd2, %rd3;
	mov.b32 	%r22, 1;
$L__BB0_2:
	mov.u32 	%r10, %r23;
	setp.lt.u32 	%p4, %r10, %r22;
	@%p4 bra 	$L__BB0_6;
	mov.u32 	%r11, %r23;
	setp.lt.u32 	%p5, %r11, 1001;
	@%p5 bra 	$L__BB0_5;
	mov.u32 	%r12, %r23;
	add.s32 	%r13, %r12, -1;
	mov.u32 	%r23, %r13;
	mov.u32 	%r14, %r23;
	add.s32 	%r15, %r14, 1;
	mov.u32 	%r23, %r15;
$L__BB0_5:
	mov.u32 	%r16, %r23;
	sub.s32 	%r17, %r16, %r22;
	mul.wide.u32 	%rd5, %r17, 4;
	add.s64 	%rd6, %rd2, %rd5;
	ld.global.u32 	%r18, [%rd6];
	mov.u32 	%r19, %r23;
	mul.wide.u32 	%rd7, %r19, 4;
	add.s64 	%rd8, %rd2, %rd7;
	ld.global.u32 	%r20, [%rd8];
	add.s32 	%r21, %r20, %r18;
	st.global.u32 	[%rd8], %r21;
$L__BB0_6:
	bar.sync 	0;
	shl.b32 	%r22, %r22, 1;
	setp.lt.s32 	%p6, %r22, %r3;
	@%p6 bra 	$L__BB0_2;
$L__BB0_7:
	ret;

}
	// .globl	_Z14prefixSumFinalPii
.visible .entry _Z14prefixSumFinalPii(
	.param .u64 .ptr .align 1 _Z14prefixSumFinalPii_param_0,
	.param .u32 _Z14prefixSumFinalPii_param_1
)
{
	.reg .pred 	%p<7>;
	.reg .b32 	%r<19>;
	.reg .b64 	%rd<7>;

	ld.param.u64 	%rd3, [_Z14prefixSumFinalPii_param_0];
	ld.param.u32 	%r7, [_Z14prefixSumFinalPii_param_1];
	cvta.to.global.u64 	%rd1, %rd3;
	mov.u32 	%r8, %tid.x;
	mov.u32 	%r9, %tid.y;
	mov.u32 	%r10, %ntid.x;
	mad.lo.s32 	%r1, %r9, %r10, %r8;
	setp.ge.u32 	%p1, %r1, %r7;
	setp.lt.s32 	%p2, %r7, 2;
	or.pred  	%p3, %p1, %p2;
	@%p3 bra 	$L__BB1_7;
	mul.wide.u32 	%rd4, %r1, 4;
	add.s64 	%rd2, %rd1, %rd4;
	mov.b32 	%r17, 1;
$L__BB1_2:
	setp.lt.u32 	%p4, %r1, %r17;
	@%p4 bra 	$L__BB1_4;
	sub.s32 	%r13, %r1, %r17;
	mul.wide.u32 	%rd5, %r13, 4;
	add.s64 	%rd6, %rd1, %rd5;
	ld.global.u32 	%r18, [%rd6];
$L__BB1_4:
	setp.lt.u32 	%p5, %r1, %r17;
	bar.sync 	0;
	@%p5 bra 	$L__BB1_6;
	ld.global.u32 	%r14, [%rd2];
	add.s32 	%r15, %r14, %r18;
	st.global.u32 	[%rd2], %r15;
$L__BB1_6:
	shl.b32 	%r17, %r17, 1;
	setp.lt.s32 	%p6, %r17, %r7;
	@%p6 bra 	$L__BB1_2;
$L__BB1_7:
	ret;

}


// ===== COMPILED SASS (sm_100) =====

	.target	sm_100

	.elftype	@"ET_EXEC"


//--------------------- .note.nv.tkinfo           --------------------------
	.section	.note.nv.tkinfo,"",@"SHT_NOTE"
	.sectionflags	@"SHF_NOTE_NV_TKINFO"
	.tkinfo
        /*0018*/ 	.word	0x00000002
        /*0030*/ 	.string	""
        /*0030*/ 	.string	"ptxas"
        /*0030*/ 	.string	"Cuda compilation tools, release 13.0, V13.0.88"
        /*0030*/ 	.string	"Build cuda_13.0.r13.0/compiler.36424714_0"
        /*0030*/ 	.string	"-arch sm_100 -m 64 "



//--------------------- .note.nv.cuinfo           --------------------------
	.section	.note.nv.cuinfo,"",@"SHT_NOTE"
	.sectionflags	@"SHF_NOTE_NV_CUINFO"
        /*0018*/ 	.short	0x0002
        /*001a*/ 	.short	0x0064
        /*001c*/ 	.short	0x0082
	.zero		2


//--------------------- .nv.info                  --------------------------
	.section	.nv.info,"",@"SHT_CUDA_INFO"
	.align	4


	//----- nvinfo : EIATTR_REGCOUNT
	.align		4
        /*0000*/ 	.byte	0x04, 0x2f
        /*0002*/ 	.short	(.L_1 - .L_0)
	.align		4
.L_0:
        /*0004*/ 	.word	index@(_Z9prefixSumPii)
        /*0008*/ 	.word	0x0000000e


	//----- nvinfo : EIATTR_FRAME_SIZE
	.align		4
.L_1:
        /*000c*/ 	.byte	0x04, 0x11
        /*000e*/ 	.short	(.L_3 - .L_2)
	.align		4
.L_2:
        /*0010*/ 	.word	index@(_Z9prefixSumPii)
        /*0014*/ 	.word	0x00000000


	//----- nvinfo : EIATTR_REGCOUNT
	.align		4
.L_3:
        /*0018*/ 	.byte	0x04, 0x2f
        /*001a*/ 	.short	(.L_5 - .L_4)
	.align		4
.L_4:
        /*001c*/ 	.word	index@(_Z14prefixSumFinalPii)
        /*0020*/ 	.word	0x0000000c


	//----- nvinfo : EIATTR_FRAME_SIZE
	.align		4
.L_5:
        /*0024*/ 	.byte	0x04, 0x11
        /*0026*/ 	.short	(.L_7 - .L_6)
	.align		4
.L_6:
        /*0028*/ 	.word	index@(_Z14prefixSumFinalPii)
        /*002c*/ 	.word	0x00000000


	//----- nvinfo : EIATTR_MIN_STACK_SIZE
	.align		4
.L_7:
        /*0030*/ 	.byte	0x04, 0x12
        /*0032*/ 	.short	(.L_9 - .L_8)
	.align		4
.L_8:
        /*0034*/ 	.word	index@(_Z14prefixSumFinalPii)
        /*0038*/ 	.word	0x00000000


	//----- nvinfo : EIATTR_MIN_STACK_SIZE
	.align		4
.L_9:
        /*003c*/ 	.byte	0x04, 0x12
        /*003e*/ 	.short	(.L_11 - .L_10)
	.align		4
.L_10:
        /*0040*/ 	.word	index@(_Z9prefixSumPii)
        /*0044*/ 	.word	0x00000000
.L_11:


//--------------------- .nv.compat                --------------------------
	.section	.nv.compat,"",@"SHT_CUDA_COMPAT_INFO"
	.align	4
        /*0000*/ 	.byte	0x02, 0x09, 0x00, 0x00, 0x02, 0x02, 0x01, 0x00, 0x02, 0x05, 0x05, 0x00, 0x03, 0x07, 0x01, 0x01
        /*0010*/ 	.byte	0x02, 0x03, 0x00, 0x00, 0x02, 0x06, 0x01, 0x00, 0x04, 0x0b, 0x08, 0x00, 0x09, 0x00, 0x00, 0x00
        /*0020*/ 	.byte	0x00, 0x00, 0x00, 0x00


//--------------------- .nv.info._Z14prefixSumFinalPii --------------------------
	.section	.nv.info._Z14prefixSumFinalPii,"",@"SHT_CUDA_INFO"
	.sectionflags	@""
	.align	4


	//----- nvinfo : EIATTR_CUDA_API_VERSION
	.align		4
        /*0000*/ 	.byte	0x04, 0x37
        /*0002*/ 	.short	(.L_13 - .L_12)
.L_12:
        /*0004*/ 	.word	0x00000082


	//----- nvinfo : EIATTR_KPARAM_INFO
	.align		4
.L_13:
        /*0008*/ 	.byte	0x04, 0x17
        /*000a*/ 	.short	(.L_15 - .L_14)
.L_14:
        /*000c*/ 	.word	0x00000000
        /*0010*/ 	.short	0x0001
        /*0012*/ 	.short	0x0008
        /*0014*/ 	.byte	0x00, 0xf0, 0x11, 0x00


	//----- nvinfo : EIATTR_KPARAM_INFO
	.align		4
.L_15:
        /*0018*/ 	.byte	0x04, 0x17
        /*001a*/ 	.short	(.L_17 - .L_16)
.L_16:
        /*001c*/ 	.word	0x00000000
        /*0020*/ 	.short	0x0000
        /*0022*/ 	.short	0x0000
        /*0024*/ 	.byte	0x00, 0xf5, 0x21, 0x00


	//----- nvinfo : EIATTR_SPARSE_MMA_MASK
	.align		4
.L_17:
        /*0028*/ 	.byte	0x03, 0x50
        /*002a*/ 	.short	0x0000


	//----- nvinfo : EIATTR_MAXREG_COUNT
	.align		4
        /*002c*/ 	.byte	0x03, 0x1b
        /*002e*/ 	.short	0x00ff


	//----- nvinfo : EIATTR_NUM_BARRIERS
	.align		4
        /*0030*/ 	.byte	0x02, 0x4c
        /*0032*/ 	.byte	0x01
	.zero		1


	//----- nvinfo : EIATTR_MERCURY_ISA_VERSION
	.align		4
        /*0034*/ 	.byte	0x03, 0x5f
        /*0036*/ 	.short	0x0101


	//----- nvinfo : EIATTR_VRC_CTA_INIT_COUNT
	.align		4
        /*0038*/ 	.byte	0x02, 0x4a
	.zero		1
	.zero		1


	//----- nvinfo : EIATTR_EXIT_INSTR_OFFSETS
	.align		4
        /*003c*/ 	.byte	0x04, 0x1c
        /*003e*/ 	.short	(.L_19 - .L_18)


	//   ....[0]....
.L_18:
        /*0040*/ 	.word	0x00000080


	//   ....[1]....
        /*0044*/ 	.word	0x000001a0


	//----- nvinfo : EIATTR_CBANK_PARAM_SIZE
	.align		4
.L_19:
        /*0048*/ 	.byte	0x03, 0x19
        /*004a*/ 	.short	0x000c


	//----- nvinfo : EIATTR_PARAM_CBANK
	.align		4
        /*004c*/ 	.byte	0x04, 0x0a
        /*004e*/ 	.short	(.L_21 - .L_20)
	.align		4
.L_20:
        /*0050*/ 	.word	index@(.nv.constant0._Z14prefixSumFinalPii)
        /*0054*/ 	.short	0x0380
        /*0056*/ 	.short	0x000c


	//----- nvinfo : EIATTR_SW_WAR
	.align		4
.L_21:
        /*0058*/ 	.byte	0x04, 0x36
        /*005a*/ 	.short	(.L_23 - .L_22)
.L_22:
        /*005c*/ 	.word	0x00000008
.L_23:


//--------------------- .nv.info._Z9prefixSumPii  --------------------------
	.section	.nv.info._Z9prefixSumPii,"",@"SHT_CUDA_INFO"
	.sectionflags	@""
	.align	4


	//----- nvinfo : EIATTR_CUDA_API_VERSION
	.align		4
        /*0000*/ 	.byte	0x04, 0x37
        /*0002*/ 	.short	(.L_25 - .L_24)
.L_24:
        /*0004*/ 	.word	0x00000082


	//----- nvinfo : EIATTR_KPARAM_INFO
	.align		4
.L_25:
        /*0008*/ 	.byte	0x04, 0x17
        /*000a*/ 	.short	(.L_27 - .L_26)
.L_26:
        /*000c*/ 	.word	0x00000000
        /*0010*/ 	.short	0x0001
        /*0012*/ 	.short	0x0008
        /*0014*/ 	.byte	0x00, 0xf0, 0x11, 0x00


	//----- nvinfo : EIATTR_KPARAM_INFO
	.align		4
.L_27:
        /*0018*/ 	.byte	0x04, 0x17
        /*001a*/ 	.short	(.L_29 - .L_28)
.L_28:
        /*001c*/ 	.word	0x00000000
        /*0020*/ 	.short	0x0000
        /*0022*/ 	.short	0x0000
        /*0024*/ 	.byte	0x00, 0xf5, 0x21, 0x00


	//----- nvinfo : EIATTR_SPARSE_MMA_MASK
	.align		4
.L_29:
        /*0028*/ 	.byte	0x03, 0x50
        /*002a*/ 	.short	0x0000


	//----- nvinfo : EIATTR_MAXREG_COUNT
	.align		4
        /*002c*/ 	.byte	0x03, 0x1b
        /*002e*/ 	.short	0x00ff


	//----- nvinfo : EIATTR_NUM_BARRIERS
	.align		4
        /*0030*/ 	.byte	0x02, 0x4c
        /*0032*/ 	.byte	0x01
	.zero		1


	//----- nvinfo : EIATTR_MERCURY_ISA_VERSION
	.align		4
        /*0034*/ 	.byte	0x03, 0x5f
        /*0036*/ 	.short	0x0101


	//----- nvinfo : EIATTR_VRC_CTA_INIT_COUNT
	.align		4
        /*0038*/ 	.byte	0x02, 0x4a
	.zero		1
	.zero		1


	//----- nvinfo : EIATTR_EXIT_INSTR_OFFSETS
	.align		4
        /*003c*/ 	.byte	0x04, 0x1c
        /*003e*/ 	.short	(.L_31 - .L_30)


	//   ....[0]....
.L_30:
        /*0040*/ 	.word	0x00000080


	//   ....[1]....
        /*0044*/ 	.word	0x000001c0


	//----- nvinfo : EIATTR_CRS_STACK_SIZE
	.align		4
.L_31:
        /*0048*/ 	.byte	0x04, 0x1e
        /*004a*/ 	.short	(.L_33 - .L_32)
.L_32:
        /*004c*/ 	.word	0x00000000


	//----- nvinfo : EIATTR_CBANK_PARAM_SIZE
	.align		4
.L_33:
        /*0050*/ 	.byte	0x03, 0x19
        /*0052*/ 	.short	0x000c


	//----- nvinfo : EIATTR_PARAM_CBANK
	.align		4
        /*0054*/ 	.byte	0x04, 0x0a
        /*0056*/ 	.short	(.L_35 - .L_34)
	.align		4
.L_34:
        /*0058*/ 	.word	index@(.nv.constant0._Z9prefixSumPii)
        /*005c*/ 	.short	0x0380
        /*005e*/ 	.short	0x000c


	//----- nvinfo : EIATTR_SW_WAR
	.align		4
.L_35:
        /*0060*/ 	.byte	0x04, 0x36
        /*0062*/ 	.short	(.L_37 - .L_36)
.L_36:
        /*0064*/ 	.word	0x00000008
.L_37:


//--------------------- .nv.callgraph             --------------------------
	.section	.nv.callgraph,"",@"SHT_CUDA_CALLGRAPH"
	.align	4
	.sectionentsize	8
	.align		4
        /*0000*/ 	.word	0x00000000
	.align		4
        /*0004*/ 	.word	0xffffffff
	.align		4
        /*0008*/ 	.word	0x00000000
	.align		4
        /*000c*/ 	.word	0xfffffffe
	.align		4
        /*0010*/ 	.word	0x00000000
	.align		4
        /*0014*/ 	.word	0xfffffffd
	.align		4
        /*0018*/ 	.word	0x00000000
	.align		4
        /*001c*/ 	.word	0xfffffffc


//--------------------- .text._Z14prefixSumFinalPii --------------------------
	.section	.text._Z14prefixSumFinalPii,"ax",@progbits
	.align	128
        .global         _Z14prefixSumFinalPii
        .type           _Z14prefixSumFinalPii,@function
        .size           _Z14prefixSumFinalPii,(.L_x_6 - _Z14prefixSumFinalPii)
        .other          _Z14prefixSumFinalPii,@"STO_CUDA_ENTRY STV_DEFAULT"
_Z14prefixSumFinalPii:
.text._Z14prefixSumFinalPii:
[----:B------:R-:W-:Y:S01]  /*0000*/  LDC R1, c[0x0][0x37c] ;  /* 0x0000df00ff017b82 */ /* 0x000fe20000000800 */
[----:B------:R-:W0:Y:S07]  /*0010*/  S2R R7, SR_TID.X ;  /* 0x0000000000077919 */ /* 0x000e2e0000002100 */
[----:B------:R-:W1:Y:S01]  /*0020*/  LDC R2, c[0x0][0x388] ;  /* 0x0000e200ff027b82 */ /* 0x000e620000000800 */
[----:B------:R-:W0:Y:S01]  /*0030*/  LDCU UR4, c[0x0][0x360] ;  /* 0x00006c00ff0477ac */ /* 0x000e220008000800 */
[----:B------:R-:W0:Y:S01]  /*0040*/  S2R R0, SR_TID.Y ;  /* 0x0000000000007919 */ /* 0x000e220000002200 */
[----:B-1----:R-:W-:Y:S01]  /*0050*/  ISETP.GE.AND P0, PT, R2, 0x2, PT ;  /* 0x000000020200780c */ /* 0x002fe20003f06270 */
[----:B0-----:R-:W-:-:S05]  /*0060*/  IMAD R7, R0, UR4, R7 ;  /* 0x0000000400077c24 */ /* 0x001fca000f8e0207 */
[----:B------:R-:W-:-:S13]  /*0070*/  ISETP.GE.U32.OR P0, PT, R7, R2, !P0 ;  /* 0x000000020700720c */ /* 0x000fda0004706470 */
[----:B------:R-:W-:Y:S05]  /*0080*/  @P0 EXIT ;  /* 0x000000000000094d */ /* 0x000fea0003800000 */
[----:B------:R-:W0:Y:S01]  /*0090*/  LDC.64 R2, c[0x0][0x380] ;  /* 0x0000e000ff027b82 */ /* 0x000e220000000a00 */
[----:B------:R-:W1:Y:S01]  /*00a0*/  LDCU.64 UR6, c[0x0][0x358] ;  /* 0x00006b00ff0677ac */ /* 0x000e620008000a00 */
[----:B------:R-:W2:Y:S01]  /*00b0*/  LDCU UR5, c[0x0][0x388] ;  /* 0x00007100ff0577ac */ /* 0x000ea20008000800 */
[----:B------:R-:W-:Y:S01]  /*00c0*/  UMOV UR4, 0x1 ;  /* 0x0000000100047882 */ /* 0x000fe20000000000 */
[----:B012---:R-:W-:-:S07]  /*00d0*/  IMAD.WIDE.U32 R2, R7, 0x4, R2 ;  /* 0x0000000407027825 */ /* 0x007fce00078e0002 */
.L_x_0:
[----:B------:R-:W-:-:S13]  /*00e0*/  ISETP.GE.U32.AND P0, PT, R7, UR4, PT ;  /* 0x0000000407007c0c */ /* 0x000fda000bf06070 */
[----:B0-----:R-:W0:Y:S01]  /*00f0*/  @P0 LDC.64 R4, c[0x0][0x380] ;  /* 0x0000e000ff040b82 */ /* 0x001e220000000a00 */
[----:B------:R-:W-:-:S05]  /*0100*/  @P0 IADD3 R9, PT, PT, R7, -UR4, RZ ;  /* 0x8000000407090c10 */ /* 0x000fca000fffe0ff */
[----:B0-----:R-:W-:-:S05]  /*0110*/  @P0 IMAD.WIDE.U32 R4, R9, 0x4, R4 ;  /* 0x0000000409040825 */ /* 0x001fca00078e0004 */
[----:B------:R-:W2:Y:S01]  /*0120*/  @P0 LDG.E R0, desc[UR6][R4.64] ;  /* 0x0000000604000981 */ /* 0x000ea2000c1e1900 */
[----:B------:R-:W-:Y:S06]  /*0130*/  BAR.SYNC.DEFER_BLOCKING 0x0 ;  /* 0x0000000000007b1d */ /* 0x000fec0000010000 */
[----:B------:R-:W2:Y:S01]  /*0140*/  @P0 LDG.E R9, desc[UR6][R2.64] ;  /* 0x0000000602090981 */ /* 0x000ea2000c1e1900 */
[----:B------:R-:W-:-:S04]  /*0150*/  USHF.L.U32 UR4, UR4, 0x1, URZ ;  /* 0x0000000104047899 */ /* 0x000fc800080006ff */
[----:B------:R-:W-:Y:S01]  /*0160*/  UISETP.GE.AND UP0, UPT, UR4, UR5, UPT ;  /* 0x000000050400728c */ /* 0x000fe2000bf06270 */
[----:B--2---:R-:W-:-:S05]  /*0170*/  @P0 IADD3 R9, PT, PT, R0, R9, RZ ;  /* 0x0000000900090210 */ /* 0x004fca0007ffe0ff */
[----:B------:R0:W-:Y:S03]  /*0180*/  @P0 STG.E desc[UR6][R2.64], R9 ;  /* 0x0000000902000986 */ /* 0x0001e6000c101906 */
[----:B------:R-:W-:Y:S05]  /*0190*/  BRA.U !UP0, `(.L_x_0) ;  /* 0xfffffffd08d07547 */ /* 0x000fea000b83ffff */
[----:B------:R-:W-:Y:S05]  /*01a0*/  EXIT ;  /* 0x000000000000794d */ /* 0x000fea0003800000 */
.L_x_1:
[----:B------:R-:W-:-:S00]  /*01b0*/  BRA `(.L_x_1) ;  /* 0xfffffffc00fc7947 */ /* 0x000fc0000383ffff */
[----:B------:R-:W-:-:S00]  /*01c0*/  NOP ;  /* 0x0000000000007918 */ /* 0x000fc00000000000 */
        /* <DEDUP_REMOVED lines=11> */
.L_x_6:


//--------------------- .text._Z9prefixSumPii     --------------------------
	.section	.text._Z9prefixSumPii,"ax",@progbits
	.align	128
        .global         _Z9prefixSumPii
        .type           _Z9prefixSumPii,@function
        .size           _Z9prefixSumPii,(.L_x_7 - _Z9prefixSumPii)
        .other          _Z9prefixSumPii,@"STO_CUDA_ENTRY STV_DEFAULT"
_Z9prefixSumPii:
.text._Z9prefixSumPii:
        /* <DEDUP_REMOVED lines=12> */
[----:B------:R-:W-:-:S05]  /*00c0*/  UMOV UR4, 0x1 ;  /* 0x0000000100047882 */ /* 0x000fca0000000000 */
.L_x_4:
[----:B------:R-:W-:Y:S01]  /*00d0*/  ISETP.GE.U32.AND P0, PT, R9, UR4, PT ;  /* 0x0000000409007c0c */ /* 0x000fe2000bf06070 */
[----:B------:R-:W-:-:S12]  /*00e0*/  BSSY.RECONVERGENT B0, `(.L_x_2) ;  /* 0x0000009000007945 */ /* 0x000fd80003800200 */
[----:B---3--:R-:W-:Y:S05]  /*00f0*/  @!P0 BRA `(.L_x_3) ;  /* 0x00000000001c8947 */ /* 0x008fea0003800000 */
[C---:B------:R-:W-:Y:S01]  /*0100*/  IADD3 R3, PT, PT, R9.reuse, -UR4, RZ ;  /* 0x8000000409037c10 */ /* 0x040fe2000fffe0ff */
[----:B0-----:R-:W-:-:S04]  /*0110*/  IMAD.WIDE.U32 R4, R9, 0x4, R6 ;  /* 0x0000000409047825 */ /* 0x001fc800078e0006 */
[----:B------:R-:W-:Y:S01]  /*0120*/  IMAD.WIDE.U32 R2, R3, 0x4, R6 ;  /* 0x0000000403027825 */ /* 0x000fe200078e0006 */
[----:B-1----:R-:W3:Y:S05]  /*0130*/  LDG.E R11, desc[UR6][R4.64] ;  /* 0x00000006040b7981 */ /* 0x002eea000c1e1900 */
[----:B------:R-:W3:Y:S02]  /*0140*/  LDG.E R2, desc[UR6][R2.64] ;  /* 0x0000000602027981 */ /* 0x000ee4000c1e1900 */
[----:B---3--:R-:W-:-:S05]  /*0150*/  IADD3 R11, PT, PT, R2, R11, RZ ;  /* 0x0000000b020b7210 */ /* 0x008fca0007ffe0ff */
[----:B------:R3:W-:Y:S02]  /*0160*/  STG.E desc[UR6][R4.64], R11 ;  /* 0x0000000b04007986 */ /* 0x0007e4000c101906 */
.L_x_3:
[----:B-12---:R-:W-:Y:S05]  /*0170*/  BSYNC.RECONVERGENT B0 ;  /* 0x0000000000007941 */ /* 0x006fea0003800200 */
.L_x_2:
[----:B------:R-:W-:Y:S01]  /*0180*/  BAR.SYNC.DEFER_BLOCKING 0x0 ;  /* 0x0000000000007b1d */ /* 0x000fe20000010000 */
[----:B------:R-:W-:-:S04]  /*0190*/  USHF.L.U32 UR4, UR4, 0x1, URZ ;  /* 0x0000000104047899 */ /* 0x000fc800080006ff */
[----:B------:R-:W-:-:S09]  /*01a0*/  UISETP.GE.AND UP0, UPT, UR4, UR5, UPT ;  /* 0x000000050400728c */ /* 0x000fd2000bf06270 */
[----:B------:R-:W-:Y:S05]  /*01b0*/  BRA.U !UP0, `(.L_x_4) ;  /* 0xfffffffd08c47547 */ /* 0x000fea000b83ffff */
[----:B------:R-:W-:Y:S05]  /*01c0*/  EXIT ;  /* 0x000000000000794d */ /* 0x000fea0003800000 */
.L_x_5:
        /* <DEDUP_REMOVED lines=11> */
.L_x_7:


//--------------------- .nv.shared.reserved.0     --------------------------
	.section	.nv.shared.reserved.0,"aw",@nobits
	.weak		__nv_reservedSMEM_offset_0_alias
	.size		__nv_reservedSMEM_offset_0_alias, 0, 64
	.other		__nv_reservedSMEM_offset_0_alias,@"STO_CUDA_RESERVED_SHARED STV_DEFAULT"
__nv_reservedSMEM_offset_0_alias:
	.zero		0
	.zero		64


//--------------------- .nv.constant0._Z14prefixSumFinalPii --------------------------
	.section	.nv.constant0._Z14prefixSumFinalPii,"a",@progbits
	.sectionflags	@""
	.align	4
.nv.constant0._Z14prefixSumFinalPii:
	.zero		908


//--------------------- .nv.constant0._Z9prefixSumPii --------------------------
	.section	.nv.constant0._Z9prefixSumPii,"a",@progbits
	.sectionflags	@""
	.align	4
.nv.constant0._Z9prefixSumPii:
	.zero		908


//--------------------- SYMBOLS --------------------------

	.type		.nv.reservedSmem.offset0,@object
	.size		.nv.reservedSmem.offset0,0x4
